	.headerflags	@"EF_CUDA_TEXMODE_UNIFIED EF_CUDA_64BIT_ADDRESS EF_CUDA_SM86 EF_CUDA_VIRTUAL_SM(EF_CUDA_SM86)"
	.elftype	@"ET_EXEC"


//--------------------- .nv.info                  --------------------------
	.section	.nv.info,"",@"SHT_CUDA_INFO"
	.align	4


	//----- nvinfo : EIATTR_REGCOUNT
	.align		4
        /*0000*/ 	.byte	0x04, 0x2f
        /*0002*/ 	.short	(.L_1 - .L_0)
	.align		4
.L_0:
        /*0004*/ 	.word	index@(swiglu_fwd_kernel)
        /*0008*/ 	.word	0x0000000e


	//----- nvinfo : EIATTR_MAX_STACK_SIZE
	.align		4
.L_1:
        /*000c*/ 	.byte	0x04, 0x23
        /*000e*/ 	.short	(.L_3 - .L_2)
	.align		4
.L_2:
        /*0010*/ 	.word	index@(swiglu_fwd_kernel)
        /*0014*/ 	.word	0x00000000


	//----- nvinfo : EIATTR_MIN_STACK_SIZE
	.align		4
.L_3:
        /*0018*/ 	.byte	0x04, 0x12
        /*001a*/ 	.short	(.L_5 - .L_4)
	.align		4
.L_4:
        /*001c*/ 	.word	index@(swiglu_fwd_kernel)
        /*0020*/ 	.word	0x00000000


	//----- nvinfo : EIATTR_FRAME_SIZE
	.align		4
.L_5:
        /*0024*/ 	.byte	0x04, 0x11
        /*0026*/ 	.short	(.L_7 - .L_6)
	.align		4
.L_6:
        /*0028*/ 	.word	index@(swiglu_fwd_kernel)
        /*002c*/ 	.word	0x00000000
.L_7:


//--------------------- .nv.info.swiglu_fwd_kernel --------------------------
	.section	.nv.info.swiglu_fwd_kernel,"",@"SHT_CUDA_INFO"
	.align	4


	//----- nvinfo : EIATTR_CUDA_API_VERSION
	.align		4
        /*0000*/ 	.byte	0x04, 0x37
        /*0002*/ 	.short	(.L_9 - .L_8)
.L_8:
        /*0004*/ 	.word	0x0000007b


	//----- nvinfo : EIATTR_SW2861232_WAR
	.align		4
.L_9:
        /*0008*/ 	.byte	0x01, 0x35
	.zero		2


	//----- nvinfo : EIATTR_PARAM_CBANK
	.align		4
        /*000c*/ 	.byte	0x04, 0x0a
        /*000e*/ 	.short	(.L_11 - .L_10)
	.align		4
.L_10:
        /*0010*/ 	.word	index@(.nv.constant0.swiglu_fwd_kernel)
        /*0014*/ 	.short	0x0160
        /*0016*/ 	.short	0x001c


	//----- nvinfo : EIATTR_CBANK_PARAM_SIZE
	.align		4
.L_11:
        /*0018*/ 	.byte	0x03, 0x19
        /*001a*/ 	.short	0x001c


	//----- nvinfo : EIATTR_KPARAM_INFO
	.align		4
        /*001c*/ 	.byte	0x04, 0x17
        /*001e*/ 	.short	(.L_13 - .L_12)
.L_12:
        /*0020*/ 	.word	0x00000000
        /*0024*/ 	.short	0x0003
        /*0026*/ 	.short	0x0018
        /*0028*/ 	.byte	0x00, 0xf0, 0x11, 0x00


	//----- nvinfo : EIATTR_KPARAM_INFO
	.align		4
.L_13:
        /*002c*/ 	.byte	0x04, 0x17
        /*002e*/ 	.short	(.L_15 - .L_14)
.L_14:
        /*0030*/ 	.word	0x00000000
        /*0034*/ 	.short	0x0002
        /*0036*/ 	.short	0x0010
        /*0038*/ 	.byte	0x00, 0xf0, 0x21, 0x00


	//----- nvinfo : EIATTR_KPARAM_INFO
	.align		4
.L_15:
        /*003c*/ 	.byte	0x04, 0x17
        /*003e*/ 	.short	(.L_17 - .L_16)
.L_16:
        /*0040*/ 	.word	0x00000000
        /*0044*/ 	.short	0x0001
        /*0046*/ 	.short	0x0008
        /*0048*/ 	.byte	0x00, 0xf0, 0x21, 0x00


	//----- nvinfo : EIATTR_KPARAM_INFO
	.align		4
.L_17:
        /*004c*/ 	.byte	0x04, 0x17
        /*004e*/ 	.short	(.L_19 - .L_18)
.L_18:
        /*0050*/ 	.word	0x00000000
        /*0054*/ 	.short	0x0000
        /*0056*/ 	.short	0x0000
        /*0058*/ 	.byte	0x00, 0xf0, 0x21, 0x00


	//----- nvinfo : EIATTR_MAXREG_COUNT
	.align		4
.L_19:
        /*005c*/ 	.byte	0x03, 0x1b
        /*005e*/ 	.short	0x0040


	//----- nvinfo : EIATTR_EXIT_INSTR_OFFSETS
	.align		4
        /*0060*/ 	.byte	0x04, 0x1c
        /*0062*/ 	.short	(.L_21 - .L_20)


	//   ....[0]....
.L_20:
        /*0064*/ 	.word	0x00000230


	//   ....[1]....
        /*0068*/ 	.word	0x00000270


	//----- nvinfo : EIATTR_MAX_THREADS
	.align		4
.L_21:
        /*006c*/ 	.byte	0x04, 0x05
        /*006e*/ 	.short	(.L_23 - .L_22)
.L_22:
        /*0070*/ 	.word	0x00000400
        /*0074*/ 	.word	0x00000001
        /*0078*/ 	.word	0x00000001
.L_23:


//--------------------- .nv.rel.action            --------------------------
	.section	.nv.rel.action,"",@"SHT_CUDA_RELOCINFO"
	.align	8
	.sectionentsize	8
        /*0000*/ 	.byte	0x73, 0x00, 0x00, 0x00, 0x00, 0x00, 0x00, 0x00, 0x00, 0x00, 0x00, 0x11, 0x25, 0x00, 0x05, 0x36


//--------------------- .nv.constant0.swiglu_fwd_kernel --------------------------
	.section	.nv.constant0.swiglu_fwd_kernel,"a",@progbits
	.align	4
.nv.constant0.swiglu_fwd_kernel:
	.zero		380


//--------------------- .text.swiglu_fwd_kernel   --------------------------
	.section	.text.swiglu_fwd_kernel,"ax",@progbits
	.sectioninfo	@"SHI_REGISTERS=14"
	.align	128
        .global         swiglu_fwd_kernel
        .type           swiglu_fwd_kernel,@function
        .size           swiglu_fwd_kernel,(.L_x_1 - swiglu_fwd_kernel)
        .other          swiglu_fwd_kernel,@"STO_CUDA_ENTRY STV_DEFAULT"
swiglu_fwd_kernel:
.text.swiglu_fwd_kernel:
[----:B------:R-:W-:-:S02]  /*0000*/  IMAD.MOV.U32 R1, RZ, RZ, c[0x0][0x28] ;  /* 0x00000a00ff017624 */ /* 0x000fc400078e00ff */
[----:B------:R-:W0:Y:S01]  /*0010*/  S2R R11, SR_TID.X ;  /* 0x00000000000b7919 */ /* 0x000e220000002100 */
[----:B------:R-:W-:Y:S01]  /*0020*/  MOV R9, 0x2 ;  /* 0x0000000200097802 */ /* 0x000fe20000000f00 */
[----:B------:R-:W-:Y:S01]  /*0030*/  ULDC.64 UR4, c[0x0][0x118] ;  /* 0x0000460000047ab9 */ /* 0x000fe20000000a00 */
[----:B------:R-:W-:Y:S01]  /*0040*/  PRMT R6, RZ, 0x7610, R6 ;  /* 0x00007610ff067816 */ /* 0x000fe20000000006 */
[----:B------:R-:W1:Y:S01]  /*0050*/  S2R R3, SR_CTAID.X ;  /* 0x0000000000037919 */ /* 0x000e620000002500 */
[----:B0-----:R-:W-:-:S05]  /*0060*/  LOP3.LUT R0, R11, 0x1ff, RZ, 0xc0, !PT ;  /* 0x000001ff0b007812 */ /* 0x001fca00078ec0ff */
[----:B-1----:R-:W-:-:S04]  /*0070*/  IMAD R0, R3, 0x200, R0 ;  /* 0x0000020003007824 */ /* 0x002fc800078e0200 */
[C---:B------:R-:W-:Y:S01]  /*0080*/  IMAD.WIDE R2, R0.reuse, R9, c[0x0][0x160] ;  /* 0x0000580000027625 */ /* 0x040fe200078e0209 */
[----:B------:R-:W-:-:S13]  /*0090*/  ISETP.GE.AND P1, PT, R0, c[0x0][0x178], PT ;  /* 0x00005e0000007a0c */ /* 0x000fda0003f26270 */
[----:B------:R0:W2:Y:S01]  /*00a0*/  @!P1 LDG.E.U16 R6, [R2.64] ;  /* 0x0000000402069981 */ /* 0x0000a2000c1e1500 */
[----:B------:R-:W-:Y:S01]  /*00b0*/  PRMT R7, RZ, 0x7610, R7 ;  /* 0x00007610ff077816 */ /* 0x000fe20000000007 */
[----:B------:R-:W-:-:S05]  /*00c0*/  IMAD.WIDE R4, R0, R9, c[0x0][0x168] ;  /* 0x00005a0000047625 */ /* 0x000fca00078e0209 */
[----:B------:R-:W3:Y:S01]  /*00d0*/  @!P1 LDG.E.U16 R7, [R4.64] ;  /* 0x0000000404079981 */ /* 0x000ee2000c1e1500 */
[----:B0-----:R-:W-:Y:S02]  /*00e0*/  MOV R3, 0x3e800000 ;  /* 0x3e80000000037802 */ /* 0x001fe40000000f00 */
[----:B--2---:R-:W-:-:S05]  /*00f0*/  SEL R6, R6, RZ, !P1 ;  /* 0x000000ff06067207 */ /* 0x004fca0004800000 */
[----:B------:R-:W-:Y:S01]  /*0100*/  HADD2.F32 R10, -RZ, R6.H0_H0 ;  /* 0x20000006ff0a7230 */ /* 0x000fe20000004100 */
[----:B---3--:R-:W-:-:S04]  /*0110*/  SEL R7, R7, RZ, !P1 ;  /* 0x000000ff07077207 */ /* 0x008fc80004800000 */
[----:B------:R-:W-:Y:S01]  /*0120*/  FADD R6, RZ, -R10 ;  /* 0x8000000aff067221 */ /* 0x000fe20000000000 */
[----:B------:R-:W-:-:S03]  /*0130*/  HADD2.F32 R7, -RZ, R7.H0_H0 ;  /* 0x20000007ff077230 */ /* 0x000fc60000004100 */
[----:B------:R-:W-:-:S05]  /*0140*/  FMUL R6, R6, 1.4426950216293334961 ;  /* 0x3fb8aa3b06067820 */ /* 0x000fca0000400000 */
[----:B------:R-:W-:-:S13]  /*0150*/  FSETP.GEU.AND P0, PT, R6, -126, PT ;  /* 0xc2fc00000600780b */ /* 0x000fda0003f0e000 */
[----:B------:R-:W-:-:S04]  /*0160*/  @!P0 FMUL R6, R6, 0.5 ;  /* 0x3f00000006068820 */ /* 0x000fc80000400000 */
[----:B------:R-:W0:Y:S02]  /*0170*/  MUFU.EX2 R8, R6 ;  /* 0x0000000600087308 */ /* 0x000e240000000800 */
[----:B0-----:R-:W-:Y:S01]  /*0180*/  @!P0 FMUL R8, R8, R8 ;  /* 0x0000000808088220 */ /* 0x001fe20000400000 */
[----:B------:R-:W-:-:S03]  /*0190*/  LOP3.LUT P0, RZ, R11, 0x200, RZ, 0xc0, !PT ;  /* 0x000002000bff7812 */ /* 0x000fc6000780c0ff */
[----:B------:R-:W-:Y:S01]  /*01a0*/  FADD R8, R8, 1 ;  /* 0x3f80000008087421 */ /* 0x000fe20000000000 */
[----:B------:R-:W-:-:S04]  /*01b0*/  ISETP.LT.AND P0, PT, R0, c[0x0][0x178], !P0 ;  /* 0x00005e0000007a0c */ /* 0x000fc80004701270 */
[----:B------:R-:W-:-:S04]  /*01c0*/  FSETP.GT.AND P2, PT, R8, 8.50705917302346158658e+37, PT ;  /* 0x7e8000000800780b */ /* 0x000fc80003f44000 */
[----:B------:R-:W-:-:S09]  /*01d0*/  FSEL R3, R3, 1, P2 ;  /* 0x3f80000003037808 */ /* 0x000fd20001000000 */
[----:B------:R-:W-:-:S06]  /*01e0*/  @P2 FMUL R8, R8, 0.25 ;  /* 0x3e80000008082820 */ /* 0x000fcc0000400000 */
[----:B------:R-:W0:Y:S02]  /*01f0*/  MUFU.RCP R8, R8 ;  /* 0x0000000800087308 */ /* 0x000e240000001000 */
[----:B0-----:R-:W-:-:S04]  /*0200*/  FMUL R3, R8, R3 ;  /* 0x0000000308037220 */ /* 0x001fc80000400000 */
[----:B------:R-:W-:-:S04]  /*0210*/  FMUL R2, R10, R3 ;  /* 0x000000030a027220 */ /* 0x000fc80000400000 */
[----:B------:R-:W-:Y:S01]  /*0220*/  FMUL R2, R7, R2 ;  /* 0x0000000207027220 */ /* 0x000fe20000400000 */
[----:B------:R-:W-:Y:S06]  /*0230*/  @!P0 EXIT ;  /* 0x000000000000894d */ /* 0x000fec0003800000 */
[----:B------:R-:W-:Y:S01]  /*0240*/  F2FP.PACK_AB R4, RZ, R2 ;  /* 0x00000002ff04723e */ /* 0x000fe200000000ff */
[----:B------:R-:W-:-:S05]  /*0250*/  IMAD.WIDE R2, R0, R9, c[0x0][0x170] ;  /* 0x00005c0000027625 */ /* 0x000fca00078e0209 */
[----:B------:R-:W-:Y:S01]  /*0260*/  STG.E.U16 [R2.64], R4 ;  /* 0x0000000402007986 */ /* 0x000fe2000c101504 */
[----:B------:R-:W-:Y:S05]  /*0270*/  EXIT ;  /* 0x000000000000794d */ /* 0x000fea0003800000 */
.L_x_0:
[----:B------:R-:W-:-:S00]  /*0280*/  BRA `(.L_x_0) ;  /* 0xfffffff000007947 */ /* 0x000fc0000383ffff */
[----:B------:R-:W-:-:S00]  /*0290*/  NOP ;  /* 0x0000000000007918 */ /* 0x000fc00000000000 */
        /* <DEDUP_REMOVED lines=14> */
.L_x_1:
